	.headerflags	@"EF_CUDA_TEXMODE_UNIFIED EF_CUDA_64BIT_ADDRESS EF_CUDA_ACCELERATORS EF_CUDA_SM90 EF_CUDA_VIRTUAL_SM(EF_CUDA_SM90)"
	.elftype	@"ET_EXEC"


//--------------------- .nv.info                  --------------------------
	.section	.nv.info,"",@"SHT_CUDA_INFO"
	.align	4


	//----- nvinfo : EIATTR_REGCOUNT
	.align		4
        /*0000*/ 	.byte	0x04, 0x2f
        /*0002*/ 	.short	(.L_1 - .L_0)
	.align		4
.L_0:
        /*0004*/ 	.word	index@(triton_poi_fused_33)
        /*0008*/ 	.word	0x0000001e


	//----- nvinfo : EIATTR_MIN_STACK_SIZE
	.align		4
.L_1:
        /*000c*/ 	.byte	0x04, 0x12
        /*000e*/ 	.short	(.L_3 - .L_2)
	.align		4
.L_2:
        /*0010*/ 	.word	index@(triton_poi_fused_33)
        /*0014*/ 	.word	0x00000000


	//----- nvinfo : EIATTR_FRAME_SIZE
	.align		4
.L_3:
        /*0018*/ 	.byte	0x04, 0x11
        /*001a*/ 	.short	(.L_5 - .L_4)
	.align		4
.L_4:
        /*001c*/ 	.word	index@(triton_poi_fused_33)
        /*0020*/ 	.word	0x00000000


	//----- nvinfo : EIATTR_MIN_STACK_SIZE
	.align		4
.L_5:
        /*0024*/ 	.byte	0x04, 0x12
        /*0026*/ 	.short	(.L_7 - .L_6)
	.align		4
.L_6:
        /*0028*/ 	.word	index@(triton_poi_fused_33)
        /*002c*/ 	.word	0x00000000
.L_7:


//--------------------- .nv.info.triton_poi_fused_33 --------------------------
	.section	.nv.info.triton_poi_fused_33,"",@"SHT_CUDA_INFO"
	.sectionflags	@""
	.align	4


	//----- nvinfo : EIATTR_CUDA_API_VERSION
	.align		4
        /*0000*/ 	.byte	0x04, 0x37
        /*0002*/ 	.short	(.L_9 - .L_8)
.L_8:
        /*0004*/ 	.word	0x0000007c


	//----- nvinfo : EIATTR_KPARAM_INFO
	.align		4
.L_9:
        /*0008*/ 	.byte	0x04, 0x17
        /*000a*/ 	.short	(.L_11 - .L_10)
.L_10:
        /*000c*/ 	.word	0x00000000
        /*0010*/ 	.short	0x0003
        /*0012*/ 	.short	0x0014
        /*0014*/ 	.byte	0x00, 0xf0, 0x11, 0x00


	//----- nvinfo : EIATTR_KPARAM_INFO
	.align		4
.L_11:
        /*0018*/ 	.byte	0x04, 0x17
        /*001a*/ 	.short	(.L_13 - .L_12)
.L_12:
        /*001c*/ 	.word	0x00000000
        /*0020*/ 	.short	0x0002
        /*0022*/ 	.short	0x0010
        /*0024*/ 	.byte	0x00, 0xf0, 0x11, 0x00


	//----- nvinfo : EIATTR_KPARAM_INFO
	.align		4
.L_13:
        /*0028*/ 	.byte	0x04, 0x17
        /*002a*/ 	.short	(.L_15 - .L_14)
.L_14:
        /*002c*/ 	.word	0x00000000
        /*0030*/ 	.short	0x0001
        /*0032*/ 	.short	0x0008
        /*0034*/ 	.byte	0x00, 0xf4, 0x21, 0x00


	//----- nvinfo : EIATTR_KPARAM_INFO
	.align		4
.L_15:
        /*0038*/ 	.byte	0x04, 0x17
        /*003a*/ 	.short	(.L_17 - .L_16)
.L_16:
        /*003c*/ 	.word	0x00000000
        /*0040*/ 	.short	0x0000
        /*0042*/ 	.short	0x0000
        /*0044*/ 	.byte	0x00, 0xf4, 0x21, 0x00


	//----- nvinfo : EIATTR_SPARSE_MMA_MASK
	.align		4
.L_17:
        /*0048*/ 	.byte	0x03, 0x50
        /*004a*/ 	.short	0x0000


	//----- nvinfo : EIATTR_MAXREG_COUNT
	.align		4
        /*004c*/ 	.byte	0x03, 0x1b
        /*004e*/ 	.short	0x00ff


	//----- nvinfo : EIATTR_EXIT_INSTR_OFFSETS
	.align		4
        /*0050*/ 	.byte	0x04, 0x1c
        /*0052*/ 	.short	(.L_19 - .L_18)


	//   ....[0]....
.L_18:
        /*0054*/ 	.word	0x000006d0


	//   ....[1]....
        /*0058*/ 	.word	0x00000720


	//----- nvinfo : EIATTR_REQNTID
	.align		4
.L_19:
        /*005c*/ 	.byte	0x04, 0x10
        /*005e*/ 	.short	(.L_21 - .L_20)
.L_20:
        /*0060*/ 	.word	0x00000080
        /*0064*/ 	.word	0x00000001
        /*0068*/ 	.word	0x00000001


	//----- nvinfo : EIATTR_CBANK_PARAM_SIZE
	.align		4
.L_21:
        /*006c*/ 	.byte	0x03, 0x19
        /*006e*/ 	.short	0x0018


	//----- nvinfo : EIATTR_PARAM_CBANK
	.align		4
        /*0070*/ 	.byte	0x04, 0x0a
        /*0072*/ 	.short	(.L_23 - .L_22)
	.align		4
.L_22:
        /*0074*/ 	.word	index@(.nv.constant0.triton_poi_fused_33)
        /*0078*/ 	.short	0x0210
        /*007a*/ 	.short	0x0018


	//----- nvinfo : EIATTR_SW_WAR
	.align		4
.L_23:
        /*007c*/ 	.byte	0x04, 0x36
        /*007e*/ 	.short	(.L_25 - .L_24)
.L_24:
        /*0080*/ 	.word	0x00000008
.L_25:


//--------------------- .nv.callgraph             --------------------------
	.section	.nv.callgraph,"",@"SHT_CUDA_CALLGRAPH"
	.align	4
	.sectionentsize	8
	.align		4
        /*0000*/ 	.word	0x00000000
	.align		4
        /*0004*/ 	.word	0xffffffff
	.align		4
        /*0008*/ 	.word	0x00000000
	.align		4
        /*000c*/ 	.word	0xfffffffe
	.align		4
        /*0010*/ 	.word	0x00000000
	.align		4
        /*0014*/ 	.word	0xfffffffd
	.align		4
        /*0018*/ 	.word	0x00000000
	.align		4
        /*001c*/ 	.word	0xfffffffc


//--------------------- .text.triton_poi_fused_33 --------------------------
	.section	.text.triton_poi_fused_33,"ax",@progbits
	.sectionflags	@"SHF_BARRIERS=1"
	.align	128
        .global         triton_poi_fused_33
        .type           triton_poi_fused_33,@function
        .size           triton_poi_fused_33,(.L_x_1 - triton_poi_fused_33)
        .other          triton_poi_fused_33,@"STO_CUDA_ENTRY STV_DEFAULT"
triton_poi_fused_33:
.text.triton_poi_fused_33:
[----:B------:R-:W0:Y:S01]  /*0000*/  LDC R1, c[0x0][0x28] ;  /* 0x00000a00ff017b82 */ /* 0x000e220000000800 */
[----:B------:R-:W1:Y:S07]  /*0010*/  S2R R19, SR_CTAID.Z ;  /* 0x0000000000137919 */ /* 0x000e6e0000002700 */
[----:B------:R-:W1:Y:S01]  /*0020*/  S2UR UR4, SR_CTAID.Y ;  /* 0x00000000000479c3 */ /* 0x000e620000002600 */
[----:B------:R-:W-:Y:S01]  /*0030*/  IMAD.MOV.U32 R14, RZ, RZ, RZ ;  /* 0x000000ffff0e7224 */ /* 0x000fe200078e00ff */
[----:B------:R-:W-:Y:S01]  /*0040*/  ULDC.64 UR6, c[0x0][0x208] ;  /* 0x0000820000067ab9 */ /* 0x000fe20000000a00 */
[----:B------:R-:W2:Y:S01]  /*0050*/  S2R R15, SR_CTAID.X ;  /* 0x00000000000f7919 */ /* 0x000ea20000002500 */
[----:B------:R-:W3:Y:S04]  /*0060*/  S2R R18, SR_TID.X ;  /* 0x0000000000127919 */ /* 0x000ee80000002100 */
[----:B------:R-:W1:Y:S08]  /*0070*/  LDC R0, c[0x0][0x10] ;  /* 0x00000400ff007b82 */ /* 0x000e700000000800 */
[----:B------:R-:W4:Y:S01]  /*0080*/  LDC.64 R16, c[0x0][0x210] ;  /* 0x00008400ff107b82 */ /* 0x000f220000000a00 */
[----:B-1----:R-:W-:-:S02]  /*0090*/  IMAD R19, R19, R0, UR4 ;  /* 0x0000000413137e24 */ /* 0x002fc4000f8e0200 */
[----:B--2---:R-:W-:Y:S02]  /*00a0*/  IMAD.SHL.U32 R15, R15, 0x10, RZ ;  /* 0x000000100f0f7824 */ /* 0x004fe400078e00ff */
[----:B------:R-:W-:Y:S01]  /*00b0*/  IMAD.SHL.U32 R19, R19, 0x40, RZ ;  /* 0x0000004013137824 */ /* 0x000fe200078e00ff */
[----:B---3--:R-:W-:Y:S02]  /*00c0*/  SHF.R.U32.HI R0, RZ, 0x4, R18 ;  /* 0x00000004ff007819 */ /* 0x008fe40000011612 */
[----:B------:R-:W-:Y:S02]  /*00d0*/  LOP3.LUT R4, R15, 0xf, R18, 0xf8, !PT ;  /* 0x0000000f0f047812 */ /* 0x000fe400078ef812 */
[----:B------:R-:W-:Y:S02]  /*00e0*/  SGXT.U32 R0, R0, 0x3 ;  /* 0x000000030000781a */ /* 0x000fe40000000000 */
[----:B------:R-:W-:Y:S02]  /*00f0*/  ISETP.GE.AND P0, PT, R4, 0x9, PT ;  /* 0x000000090400780c */ /* 0x000fe40003f06270 */
[----:B------:R-:W-:-:S02]  /*0100*/  LOP3.LUT R3, R19, 0x8, R0, 0xfe, !PT ;  /* 0x0000000813037812 */ /* 0x000fc400078efe00 */
[----:B------:R-:W-:Y:S02]  /*0110*/  LOP3.LUT R2, R19, R0, RZ, 0xfc, !PT ;  /* 0x0000000013027212 */ /* 0x000fe400078efcff */
[C---:B------:R-:W-:Y:S01]  /*0120*/  ISETP.LT.AND P2, PT, R3.reuse, 0x40000, !P0 ;  /* 0x000400000300780c */ /* 0x040fe20004741270 */
[--C-:B------:R-:W-:Y:S01]  /*0130*/  IMAD R3, R3, 0x9, R4.reuse ;  /* 0x0000000903037824 */ /* 0x100fe200078e0204 */
[----:B------:R-:W-:Y:S01]  /*0140*/  LOP3.LUT R6, R19, 0x10, R0, 0xfe, !PT ;  /* 0x0000001013067812 */ /* 0x000fe200078efe00 */
[C---:B------:R-:W-:Y:S01]  /*0150*/  IMAD R5, R2.reuse, 0x9, R4 ;  /* 0x0000000902057824 */ /* 0x040fe200078e0204 */
[----:B------:R-:W-:Y:S02]  /*0160*/  LOP3.LUT R7, R19, 0x18, R0, 0xfe, !PT ;  /* 0x0000001813077812 */ /* 0x000fe400078efe00 */
[----:B------:R-:W-:Y:S01]  /*0170*/  ISETP.LT.AND P1, PT, R2, 0x40000, !P0 ;  /* 0x000400000200780c */ /* 0x000fe20004721270 */
[----:B----4-:R-:W-:Y:S01]  /*0180*/  IMAD.WIDE R2, R3, 0x4, R16 ;  /* 0x0000000403027825 */ /* 0x010fe200078e0210 */
[----:B------:R-:W-:-:S02]  /*0190*/  ISETP.LT.AND P6, PT, R6, 0x40000, !P0 ;  /* 0x000400000600780c */ /* 0x000fc400047c1270 */
[----:B------:R-:W-:Y:S02]  /*01a0*/  LOP3.LUT R8, R19, 0x20, R0, 0xfe, !PT ;  /* 0x0000002013087812 */ /* 0x000fe400078efe00 */
[----:B------:R-:W-:Y:S01]  /*01b0*/  ISETP.LT.AND P5, PT, R7, 0x40000, !P0 ;  /* 0x000400000700780c */ /* 0x000fe200047a1270 */
[----:B------:R1:W2:Y:S01]  /*01c0*/  @P2 LDG.E.EL R14, desc[UR6][R2.64] ;  /* 0x00000006020e2981 */ /* 0x0002a2000c2e1900 */
[----:B------:R-:W-:Y:S02]  /*01d0*/  LOP3.LUT R4, R19, 0x28, R0, 0xfe, !PT ;  /* 0x0000002813047812 */ /* 0x000fe400078efe00 */
[----:B------:R-:W-:Y:S02]  /*01e0*/  LOP3.LUT R6, R19, 0x30, R0, 0xfe, !PT ;  /* 0x0000003013067812 */ /* 0x000fe400078efe00 */
[----:B------:R-:W-:Y:S02]  /*01f0*/  LOP3.LUT R7, R19, 0x38, R0, 0xfe, !PT ;  /* 0x0000003813077812 */ /* 0x000fe400078efe00 */
[----:B------:R-:W-:-:S02]  /*0200*/  ISETP.LT.AND P4, PT, R8, 0x40000, !P0 ;  /* 0x000400000800780c */ /* 0x000fc40004781270 */
[----:B------:R-:W-:Y:S02]  /*0210*/  ISETP.LT.AND P3, PT, R4, 0x40000, !P0 ;  /* 0x000400000400780c */ /* 0x000fe40004761270 */
[----:B------:R-:W-:Y:S02]  /*0220*/  ISETP.LT.AND P2, PT, R6, 0x40000, !P0 ;  /* 0x000400000600780c */ /* 0x000fe40004741270 */
[----:B------:R-:W-:Y:S01]  /*0230*/  ISETP.LT.AND P0, PT, R7, 0x40000, !P0 ;  /* 0x000400000700780c */ /* 0x000fe20004701270 */
[C---:B------:R-:W-:Y:S02]  /*0240*/  VIADD R7, R5.reuse, 0x90 ;  /* 0x0000009005077836 */ /* 0x040fe40000000000 */
[C---:B------:R-:W-:Y:S02]  /*0250*/  VIADD R9, R5.reuse, 0xd8 ;  /* 0x000000d805097836 */ /* 0x040fe40000000000 */
[C---:B------:R-:W-:Y:S02]  /*0260*/  VIADD R11, R5.reuse, 0x120 ;  /* 0x00000120050b7836 */ /* 0x040fe40000000000 */
[----:B------:R-:W-:-:S02]  /*0270*/  VIADD R13, R5, 0x168 ;  /* 0x00000168050d7836 */ /* 0x000fc40000000000 */
[C---:B------:R-:W-:Y:S02]  /*0280*/  VIADD R23, R5.reuse, 0x1b0 ;  /* 0x000001b005177836 */ /* 0x040fe40000000000 */
[C---:B------:R-:W-:Y:S02]  /*0290*/  VIADD R25, R5.reuse, 0x1f8 ;  /* 0x000001f805197836 */ /* 0x040fe40000000000 */
[----:B-1----:R-:W-:-:S04]  /*02a0*/  IMAD.WIDE R2, R5, 0x4, R16 ;  /* 0x0000000405027825 */ /* 0x002fc800078e0210 */
[----:B------:R-:W-:-:S04]  /*02b0*/  IMAD.WIDE R4, R7, 0x4, R16 ;  /* 0x0000000407047825 */ /* 0x000fc800078e0210 */
[----:B------:R-:W-:-:S04]  /*02c0*/  IMAD.WIDE R6, R9, 0x4, R16 ;  /* 0x0000000409067825 */ /* 0x000fc800078e0210 */
[----:B------:R-:W-:Y:S01]  /*02d0*/  IMAD.WIDE R8, R11, 0x4, R16 ;  /* 0x000000040b087825 */ /* 0x000fe200078e0210 */
[----:B------:R-:W-:-:S03]  /*02e0*/  CS2R R20, SRZ ;  /* 0x0000000000147805 */ /* 0x000fc6000001ff00 */
[----:B------:R-:W-:-:S03]  /*02f0*/  IMAD.WIDE R10, R13, 0x4, R16 ;  /* 0x000000040d0a7825 */ /* 0x000fc600078e0210 */
[----:B------:R1:W3:Y:S01]  /*0300*/  @P6 LDG.E.EL R20, desc[UR6][R4.64] ;  /* 0x0000000604146981 */ /* 0x0002e2000c2e1900 */
[--C-:B------:R-:W-:Y:S01]  /*0310*/  IMAD.WIDE R12, R23, 0x4, R16.reuse ;  /* 0x00000004170c7825 */ /* 0x100fe200078e0210 */
[----:B------:R-:W-:Y:S02]  /*0320*/  CS2R R22, SRZ ;  /* 0x0000000000167805 */ /* 0x000fe4000001ff00 */
[----:B------:R-:W4:Y:S01]  /*0330*/  @P5 LDG.E.EL R21, desc[UR6][R6.64] ;  /* 0x0000000606155981 */ /* 0x000f22000c2e1900 */
[----:B------:R-:W-:Y:S01]  /*0340*/  IMAD.WIDE R16, R25, 0x4, R16 ;  /* 0x0000000419107825 */ /* 0x000fe200078e0210 */
[----:B------:R-:W-:Y:S02]  /*0350*/  CS2R R24, SRZ ;  /* 0x0000000000187805 */ /* 0x000fe4000001ff00 */
[----:B------:R-:W5:Y:S01]  /*0360*/  @P4 LDG.E.EL R22, desc[UR6][R8.64] ;  /* 0x0000000608164981 */ /* 0x000f62000c2e1900 */
[----:B------:R-:W-:-:S03]  /*0370*/  IMAD.MOV.U32 R26, RZ, RZ, RZ ;  /* 0x000000ffff1a7224 */ /* 0x000fc600078e00ff */
[----:B------:R-:W5:Y:S04]  /*0380*/  @P3 LDG.E.EL R24, desc[UR6][R10.64] ;  /* 0x000000060a183981 */ /* 0x000f68000c2e1900 */
[----:B------:R1:W5:Y:S04]  /*0390*/  @P2 LDG.E.EL R23, desc[UR6][R12.64] ;  /* 0x000000060c172981 */ /* 0x000368000c2e1900 */
[----:B------:R1:W5:Y:S04]  /*03a0*/  @P1 LDG.E.EL R26, desc[UR6][R2.64] ;  /* 0x00000006021a1981 */ /* 0x000368000c2e1900 */
[----:B------:R-:W5:Y:S01]  /*03b0*/  @P0 LDG.E.EL R25, desc[UR6][R16.64] ;  /* 0x0000000610190981 */ /* 0x000f62000c2e1900 */
[----:B------:R-:W1:Y:S01]  /*03c0*/  S2R R27, SR_TID.X ;  /* 0x00000000001b7919 */ /* 0x000e620000002100 */
[----:B------:R-:W1:Y:S01]  /*03d0*/  S2UR UR5, SR_CgaCtaId ;  /* 0x00000000000579c3 */ /* 0x000e620000008800 */
[----:B------:R-:W-:Y:S01]  /*03e0*/  UMOV UR4, 0x400 ;  /* 0x0000040000047882 */ /* 0x000fe20000000000 */
[----:B-1----:R-:W-:Y:S01]  /*03f0*/  IMAD.SHL.U32 R4, R27, 0x40, RZ ;  /* 0x000000401b047824 */ /* 0x002fe200078e00ff */
[----:B------:R-:W-:-:S04]  /*0400*/  SHF.R.U32.HI R5, RZ, 0x4, R27 ;  /* 0x00000004ff057819 */ /* 0x000fc8000001161b */
[----:B------:R-:W-:Y:S02]  /*0410*/  SGXT.U32 R5, R5, 0x3 ;  /* 0x000000030505781a */ /* 0x000fe40000000000 */
[----:B------:R-:W-:Y:S01]  /*0420*/  LOP3.LUT R4, R4, 0x3c0, RZ, 0xc0, !PT ;  /* 0x000003c004047812 */ /* 0x000fe200078ec0ff */
[----:B0-----:R-:W-:-:S03]  /*0430*/  UPRMT UR4, UR5, 0x654, UR4 ;  /* 0x0000065405047896 */ /* 0x001fc60008000004 */
[----:B------:R-:W-:-:S04]  /*0440*/  LOP3.LUT R5, R4, R5, RZ, 0xfc, !PT ;  /* 0x0000000504057212 */ /* 0x000fc800078efcff */
[----:B------:R-:W-:-:S04]  /*0450*/  LEA.HI R5, R4, R5, RZ, 0x1c ;  /* 0x0000000504057211 */ /* 0x000fc800078fe0ff */
[----:B------:R-:W-:Y:S01]  /*0460*/  LEA R13, R5, UR4, 0x2 ;  /* 0x00000004050d7c11 */ /* 0x000fe2000f8e10ff */
[----:B------:R-:W-:Y:S01]  /*0470*/  IMAD.SHL.U32 R8, R27, 0x4, RZ ;  /* 0x000000041b087824 */ /* 0x000fe200078e00ff */
[----:B------:R-:W-:-:S04]  /*0480*/  SHF.R.U32.HI R2, RZ, 0x2, R27 ;  /* 0x00000002ff027819 */ /* 0x000fc8000001161b */
[----:B------:R-:W-:Y:S02]  /*0490*/  LOP3.LUT R8, R8, 0x1fc, RZ, 0xc0, !PT ;  /* 0x000001fc08087812 */ /* 0x000fe400078ec0ff */
[----:B------:R-:W-:-:S05]  /*04a0*/  LOP3.LUT R3, R2, 0x1c, RZ, 0xc0, !PT ;  /* 0x0000001c02037812 */ /* 0x000fca00078ec0ff */
[----:B------:R-:W-:-:S05]  /*04b0*/  IMAD.IADD R3, R8, 0x1, R3 ;  /* 0x0000000108037824 */ /* 0x000fca00078e0203 */
[----:B------:R-:W-:Y:S01]  /*04c0*/  LEA R4, R3, UR4, 0x2 ;  /* 0x0000000403047c11 */ /* 0x000fe2000f8e10ff */
[----:B------:R-:W-:Y:S01]  /*04d0*/  IMAD.SHL.U32 R18, R18, 0x4, RZ ;  /* 0x0000000412127824 */ /* 0x000fe200078e00ff */
[----:B------:R-:W0:Y:S04]  /*04e0*/  LDC.64 R2, c[0x0][0x218] ;  /* 0x00008600ff027b82 */ /* 0x000e280000000a00 */
[----:B------:R-:W-:-:S04]  /*04f0*/  LOP3.LUT R18, R19, 0x3c, R18, 0xf8, !PT ;  /* 0x0000003c13127812 */ /* 0x000fc800078ef812 */
[----:B------:R-:W-:-:S04]  /*0500*/  SHF.R.S32.HI R9, RZ, 0x1f, R18 ;  /* 0x0000001fff097819 */ /* 0x000fc80000011412 */
[----:B------:R-:W-:-:S04]  /*0510*/  LEA.HI R9, R9, R18, RZ, 0x9 ;  /* 0x0000001209097211 */ /* 0x000fc800078f48ff */
[----:B------:R-:W-:Y:S02]  /*0520*/  LOP3.LUT R11, R9, 0xfffffe00, RZ, 0xc0, !PT ;  /* 0xfffffe00090b7812 */ /* 0x000fe400078ec0ff */
[----:B------:R-:W-:Y:S02]  /*0530*/  LOP3.LUT R12, R8, 0x200, RZ, 0xfc, !PT ;  /* 0x00000200080c7812 */ /* 0x000fe400078efcff */
[----:B------:R-:W-:Y:S01]  /*0540*/  SHF.R.S32.HI R10, RZ, 0x9, R9 ;  /* 0x00000009ff0a7819 */ /* 0x000fe20000011409 */
[C---:B------:R-:W-:Y:S01]  /*0550*/  IMAD.IADD R11, R18.reuse, 0x1, -R11 ;  /* 0x00000001120b7824 */ /* 0x040fe200078e0a0b */
[----:B------:R-:W-:Y:S02]  /*0560*/  ISETP.GE.AND P0, PT, R18, 0x40000, PT ;  /* 0x000400001200780c */ /* 0x000fe40003f06270 */
[----:B------:R-:W-:Y:S02]  /*0570*/  LOP3.LUT R9, R15, R0, RZ, 0xfc, !PT ;  /* 0x000000000f097212 */ /* 0x000fe400078efcff */
[----:B------:R-:W-:-:S02]  /*0580*/  LOP3.LUT R0, R15, 0x8, R0, 0xfe, !PT ;  /* 0x000000080f007812 */ /* 0x000fc400078efe00 */
[----:B------:R-:W-:Y:S01]  /*0590*/  SHF.R.U32.HI R12, RZ, 0x4, R12 ;  /* 0x00000004ff0c7819 */ /* 0x000fe2000001160c */
[----:B------:R-:W-:Y:S01]  /*05a0*/  IMAD R10, R10, 0x1200, R11 ;  /* 0x000012000a0a7824 */ /* 0x000fe200078e020b */
[C---:B------:R-:W-:Y:S02]  /*05b0*/  ISETP.LT.AND P1, PT, R9.reuse, 0x9, !P0 ;  /* 0x000000090900780c */ /* 0x040fe40004721270 */
[----:B------:R-:W-:Y:S02]  /*05c0*/  ISETP.LT.AND P0, PT, R0, 0x9, !P0 ;  /* 0x000000090000780c */ /* 0x000fe40004701270 */
[----:B------:R-:W-:Y:S01]  /*05d0*/  LOP3.LUT R11, R12, 0x3c, RZ, 0xc0, !PT ;  /* 0x0000003c0c0b7812 */ /* 0x000fe200078ec0ff */
[----:B------:R-:W-:-:S04]  /*05e0*/  IMAD R9, R9, 0x200, R10 ;  /* 0x0000020009097824 */ /* 0x000fc800078e020a */
[----:B------:R-:W-:Y:S02]  /*05f0*/  IMAD.IADD R11, R8, 0x1, R11 ;  /* 0x00000001080b7824 */ /* 0x000fe400078e020b */
[----:B0-----:R-:W-:-:S03]  /*0600*/  IMAD.WIDE R8, R9, 0x4, R2 ;  /* 0x0000000409087825 */ /* 0x001fc600078e0202 */
[----:B------:R-:W-:Y:S01]  /*0610*/  LEA R11, R11, UR4, 0x2 ;  /* 0x000000040b0b7c11 */ /* 0x000fe2000f8e10ff */
[----:B--2---:R-:W-:Y:S04]  /*0620*/  STS [R13+0x20], R14 ;  /* 0x0000200e0d007388 */ /* 0x004fe80000000800 */
[----:B---3--:R-:W-:Y:S04]  /*0630*/  STS [R13+0x40], R20 ;  /* 0x000040140d007388 */ /* 0x008fe80000000800 */
[----:B----4-:R-:W-:Y:S04]  /*0640*/  STS [R13+0x60], R21 ;  /* 0x000060150d007388 */ /* 0x010fe80000000800 */
[----:B-----5:R-:W-:Y:S04]  /*0650*/  STS [R13+0x80], R22 ;  /* 0x000080160d007388 */ /* 0x020fe80000000800 */
[----:B------:R-:W-:Y:S04]  /*0660*/  STS [R13+0xa0], R24 ;  /* 0x0000a0180d007388 */ /* 0x000fe80000000800 */
[----:B------:R-:W-:Y:S04]  /*0670*/  STS [R13+0xc0], R23 ;  /* 0x0000c0170d007388 */ /* 0x000fe80000000800 */
[----:B------:R-:W-:Y:S04]  /*0680*/  STS [R13], R26 ;  /* 0x0000001a0d007388 */ /* 0x000fe80000000800 */
[----:B------:R-:W-:Y:S01]  /*0690*/  STS [R13+0xe0], R25 ;  /* 0x0000e0190d007388 */ /* 0x000fe20000000800 */
[----:B------:R-:W-:Y:S06]  /*06a0*/  BAR.SYNC.DEFER_BLOCKING 0x0 ;  /* 0x0000000000007b1d */ /* 0x000fec0000010000 */
[----:B------:R-:W0:Y:S04]  /*06b0*/  LDS.128 R4, [R4] ;  /* 0x0000000004047984 */ /* 0x000e280000000c00 */
[----:B0-----:R0:W-:Y:S02]  /*06c0*/  @P1 STG.E.128 desc[UR6][R8.64], R4 ;  /* 0x0000000408001986 */ /* 0x0011e4000c101d06 */
[----:B0-----:R-:W-:Y:S05]  /*06d0*/  @!P0 EXIT ;  /* 0x000000000000894d */ /* 0x001fea0003800000 */
[----:B------:R-:W1:Y:S01]  /*06e0*/  LDS.128 R12, [R11+0x800] ;  /* 0x000800000b0c7984 */ /* 0x000e620000000c00 */
[----:B0-----:R-:W-:-:S04]  /*06f0*/  IMAD R5, R0, 0x200, R10 ;  /* 0x0000020000057824 */ /* 0x001fc800078e020a */
[----:B------:R-:W-:-:S05]  /*0700*/  IMAD.WIDE R2, R5, 0x4, R2 ;  /* 0x0000000405027825 */ /* 0x000fca00078e0202 */
[----:B-1----:R-:W-:Y:S01]  /*0710*/  STG.E.128 desc[UR6][R2.64], R12 ;  /* 0x0000000c02007986 */ /* 0x002fe2000c101d06 */
[----:B------:R-:W-:Y:S05]  /*0720*/  EXIT ;  /* 0x000000000000794d */ /* 0x000fea0003800000 */
.L_x_0:
[----:B------:R-:W-:-:S00]  /*0730*/  BRA `(.L_x_0) ;  /* 0xfffffffc00fc7947 */ /* 0x000fc0000383ffff */
[----:B------:R-:W-:-:S00]  /*0740*/  NOP ;  /* 0x0000000000007918 */ /* 0x000fc00000000000 */
        /* <DEDUP_REMOVED lines=11> */
.L_x_1:


//--------------------- .nv.shared.triton_poi_fused_33 --------------------------
	.section	.nv.shared.triton_poi_fused_33,"aw",@nobits
	.sectionflags	@""
	.align	16
	.zero		1024


//--------------------- .nv.constant0.triton_poi_fused_33 --------------------------
	.section	.nv.constant0.triton_poi_fused_33,"a",@progbits
	.sectionflags	@""
	.align	4
.nv.constant0.triton_poi_fused_33:
	.zero		552
